	.headerflags	@"EF_CUDA_TEXMODE_UNIFIED EF_CUDA_64BIT_ADDRESS EF_CUDA_ACCELERATORS EF_CUDA_SM90 EF_CUDA_VIRTUAL_SM(EF_CUDA_SM90)"
	.elftype	@"ET_EXEC"


//--------------------- .nv.info                  --------------------------
	.section	.nv.info,"",@"SHT_CUDA_INFO"
	.align	4


	//----- nvinfo : EIATTR_REGCOUNT
	.align		4
        /*0000*/ 	.byte	0x04, 0x2f
        /*0002*/ 	.short	(.L_2 - .L_1)
	.align		4
.L_1:
        /*0004*/ 	.word	index@(triton_)
        /*0008*/ 	.word	0x00000020


	//----- nvinfo : EIATTR_MIN_STACK_SIZE
	.align		4
.L_2:
        /*000c*/ 	.byte	0x04, 0x12
        /*000e*/ 	.short	(.L_4 - .L_3)
	.align		4
.L_3:
        /*0010*/ 	.word	index@(triton_)
        /*0014*/ 	.word	0x00000000


	//----- nvinfo : EIATTR_FRAME_SIZE
	.align		4
.L_4:
        /*0018*/ 	.byte	0x04, 0x11
        /*001a*/ 	.short	(.L_6 - .L_5)
	.align		4
.L_5:
        /*001c*/ 	.word	index@(triton_)
        /*0020*/ 	.word	0x00000000


	//----- nvinfo : EIATTR_MIN_STACK_SIZE
	.align		4
.L_6:
        /*0024*/ 	.byte	0x04, 0x12
        /*0026*/ 	.short	(.L_8 - .L_7)
	.align		4
.L_7:
        /*0028*/ 	.word	index@(triton_)
        /*002c*/ 	.word	0x00000000
.L_8:


//--------------------- .nv.info.triton_          --------------------------
	.section	.nv.info.triton_,"",@"SHT_CUDA_INFO"
	.sectionflags	@""
	.align	4


	//----- nvinfo : EIATTR_CUDA_API_VERSION
	.align		4
        /*0000*/ 	.byte	0x04, 0x37
        /*0002*/ 	.short	(.L_10 - .L_9)
.L_9:
        /*0004*/ 	.word	0x0000007c


	//----- nvinfo : EIATTR_KPARAM_INFO
	.align		4
.L_10:
        /*0008*/ 	.byte	0x04, 0x17
        /*000a*/ 	.short	(.L_12 - .L_11)
.L_11:
        /*000c*/ 	.word	0x00000000
        /*0010*/ 	.short	0x0004
        /*0012*/ 	.short	0x0020
        /*0014*/ 	.byte	0x00, 0xf0, 0x11, 0x00


	//----- nvinfo : EIATTR_KPARAM_INFO
	.align		4
.L_12:
        /*0018*/ 	.byte	0x04, 0x17
        /*001a*/ 	.short	(.L_14 - .L_13)
.L_13:
        /*001c*/ 	.word	0x00000000
        /*0020*/ 	.short	0x0003
        /*0022*/ 	.short	0x0018
        /*0024*/ 	.byte	0x00, 0xf0, 0x21, 0x00


	//----- nvinfo : EIATTR_KPARAM_INFO
	.align		4
.L_14:
        /*0028*/ 	.byte	0x04, 0x17
        /*002a*/ 	.short	(.L_16 - .L_15)
.L_15:
        /*002c*/ 	.word	0x00000000
        /*0030*/ 	.short	0x0002
        /*0032*/ 	.short	0x0010
        /*0034*/ 	.byte	0x00, 0xf0, 0x21, 0x00


	//----- nvinfo : EIATTR_KPARAM_INFO
	.align		4
.L_16:
        /*0038*/ 	.byte	0x04, 0x17
        /*003a*/ 	.short	(.L_18 - .L_17)
.L_17:
        /*003c*/ 	.word	0x00000000
        /*0040*/ 	.short	0x0001
        /*0042*/ 	.short	0x0008
        /*0044*/ 	.byte	0x00, 0xf0, 0x21, 0x00


	//----- nvinfo : EIATTR_KPARAM_INFO
	.align		4
.L_18:
        /*0048*/ 	.byte	0x04, 0x17
        /*004a*/ 	.short	(.L_20 - .L_19)
.L_19:
        /*004c*/ 	.word	0x00000000
        /*0050*/ 	.short	0x0000
        /*0052*/ 	.short	0x0000
        /*0054*/ 	.byte	0x00, 0xf0, 0x21, 0x00


	//----- nvinfo : EIATTR_SPARSE_MMA_MASK
	.align		4
.L_20:
        /*0058*/ 	.byte	0x03, 0x50
        /*005a*/ 	.short	0x0000


	//----- nvinfo : EIATTR_MAXREG_COUNT
	.align		4
        /*005c*/ 	.byte	0x03, 0x1b
        /*005e*/ 	.short	0x00ff


	//----- nvinfo : EIATTR_EXIT_INSTR_OFFSETS
	.align		4
        /*0060*/ 	.byte	0x04, 0x1c
        /*0062*/ 	.short	(.L_22 - .L_21)


	//   ....[0]....
.L_21:
        /*0064*/ 	.word	0x000014c0


	//   ....[1]....
        /*0068*/ 	.word	0x000014e0


	//----- nvinfo : EIATTR_MAX_THREADS
	.align		4
.L_22:
        /*006c*/ 	.byte	0x04, 0x05
        /*006e*/ 	.short	(.L_24 - .L_23)
.L_23:
        /*0070*/ 	.word	0x00000080
        /*0074*/ 	.word	0x00000001
        /*0078*/ 	.word	0x00000001


	//----- nvinfo : EIATTR_CRS_STACK_SIZE
	.align		4
.L_24:
        /*007c*/ 	.byte	0x04, 0x1e
        /*007e*/ 	.short	(.L_26 - .L_25)
.L_25:
        /*0080*/ 	.word	0x00000000


	//----- nvinfo : EIATTR_CBANK_PARAM_SIZE
	.align		4
.L_26:
        /*0084*/ 	.byte	0x03, 0x19
        /*0086*/ 	.short	0x0024


	//----- nvinfo : EIATTR_PARAM_CBANK
	.align		4
        /*0088*/ 	.byte	0x04, 0x0a
        /*008a*/ 	.short	(.L_28 - .L_27)
	.align		4
.L_27:
        /*008c*/ 	.word	index@(.nv.constant0.triton_)
        /*0090*/ 	.short	0x0210
        /*0092*/ 	.short	0x0024


	//----- nvinfo : EIATTR_SW_WAR
	.align		4
.L_28:
        /*0094*/ 	.byte	0x04, 0x36
        /*0096*/ 	.short	(.L_30 - .L_29)
.L_29:
        /*0098*/ 	.word	0x00000008
.L_30:


//--------------------- .nv.callgraph             --------------------------
	.section	.nv.callgraph,"",@"SHT_CUDA_CALLGRAPH"
	.align	4
	.sectionentsize	8
	.align		4
        /*0000*/ 	.word	0x00000000
	.align		4
        /*0004*/ 	.word	0xffffffff
	.align		4
        /*0008*/ 	.word	0x00000000
	.align		4
        /*000c*/ 	.word	0xfffffffe
	.align		4
        /*0010*/ 	.word	0x00000000
	.align		4
        /*0014*/ 	.word	0xfffffffd
	.align		4
        /*0018*/ 	.word	0x00000000
	.align		4
        /*001c*/ 	.word	0xfffffffc


//--------------------- .nv.constant4             --------------------------
	.section	.nv.constant4,"a",@progbits
	.align	8
	.align		8
.nv.constant4:
        /*0000*/ 	.dword	_$_str


//--------------------- .text.triton_             --------------------------
	.section	.text.triton_,"ax",@progbits
	.align	128
        .global         triton_
        .type           triton_,@function
        .size           triton_,(.L_x_25 - triton_)
        .other          triton_,@"STO_CUDA_ENTRY STV_DEFAULT"
triton_:
.text.triton_:
[----:B------:R-:W0:Y:S02]  /*0000*/  LDC R1, c[0x0][0x28] ;  /* 0x00000a00ff017b82 */ /* 0x000e240000000800 */
[----:B------:R-:W1:Y:S01]  /*0010*/  S2R R0, SR_TID.X ;  /* 0x0000000000007919 */ /* 0x000e620000002100 */
[----:B------:R-:W-:Y:S01]  /*0020*/  HFMA2.MMA R16, -RZ, RZ, 0, 0 ;  /* 0x00000000ff107435 */ /* 0x000fe200000001ff */
[----:B------:R-:W2:Y:S01]  /*0030*/  LDC.64 R18, c[0x0][0x220] ;  /* 0x00008800ff127b82 */ /* 0x000ea20000000a00 */
[----:B------:R-:W-:Y:S01]  /*0040*/  ULDC.64 UR6, c[0x0][0x218] ;  /* 0x0000860000067ab9 */ /* 0x000fe20000000a00 */
[----:B------:R-:W3:Y:S01]  /*0050*/  S2R R17, SR_CTAID.X ;  /* 0x0000000000117919 */ /* 0x000ee20000002500 */
[----:B------:R-:W-:-:S05]  /*0060*/  ULDC UR4, c[0x0][0x230] ;  /* 0x00008c0000047ab9 */ /* 0x000fca0000000800 */
[----:B------:R-:W4:Y:S01]  /*0070*/  LDC.64 R2, c[0x0][0x210] ;  /* 0x00008400ff027b82 */ /* 0x000f220000000a00 */
[----:B-1----:R-:W-:-:S04]  /*0080*/  SHF.L.U32 R0, R0, 0x3, RZ ;  /* 0x0000000300007819 */ /* 0x002fc800000006ff */
[----:B------:R-:W-:-:S04]  /*0090*/  LOP3.LUT R0, R0, 0x3f8, RZ, 0xc0, !PT ;  /* 0x000003f800007812 */ /* 0x000fc800078ec0ff */
[----:B---3--:R-:W-:-:S05]  /*00a0*/  LEA R17, R17, R0, 0xa ;  /* 0x0000000011117211 */ /* 0x008fca00078e50ff */
[----:B------:R-:W-:-:S05]  /*00b0*/  IMAD.HI R0, R17, -0x77777777, R16 ;  /* 0x8888888911007827 */ /* 0x000fca00078e0210 */
[----:B------:R-:W-:-:S04]  /*00c0*/  SHF.R.U32.HI R5, RZ, 0x1f, R0 ;  /* 0x0000001fff057819 */ /* 0x000fc80000011600 */
[----:B------:R-:W-:-:S05]  /*00d0*/  LEA.HI.SX32 R5, R0, R5, 0x13 ;  /* 0x0000000500057211 */ /* 0x000fca00078f9aff */
[C---:B------:R-:W-:Y:S02]  /*00e0*/  IMAD R0, R5.reuse, -0x3c00, R17 ;  /* 0xffffc40005007824 */ /* 0x040fe400078e0211 */
[C---:B------:R-:W-:Y:S02]  /*00f0*/  IMAD R7, R5.reuse, 0x3000, RZ ;  /* 0x0000300005077824 */ /* 0x040fe400078e02ff */
[--C-:B------:R-:W-:Y:S01]  /*0100*/  IMAD R5, R5, 0xc00, R0.reuse ;  /* 0x00000c0005057824 */ /* 0x100fe200078e0200 */
[----:B------:R-:W-:Y:S02]  /*0110*/  SHF.R.S32.HI R4, RZ, 0x1f, R0 ;  /* 0x0000001fff047819 */ /* 0x000fe40000011400 */
[----:B------:R-:W-:Y:S02]  /*0120*/  CS2R R12, SRZ ;  /* 0x00000000000c7805 */ /* 0x000fe4000001ff00 */
[----:B------:R-:W-:Y:S02]  /*0130*/  IADD3 R8, P1, R0, R7, RZ ;  /* 0x0000000700087210 */ /* 0x000fe40007f3e0ff */
[----:B------:R-:W-:-:S02]  /*0140*/  CS2R R14, SRZ ;  /* 0x00000000000e7805 */ /* 0x000fc4000001ff00 */
[C---:B------:R-:W-:Y:S02]  /*0150*/  ISETP.GE.AND P0, PT, R0.reuse, 0xc00, PT ;  /* 0x00000c000000780c */ /* 0x040fe40003f06270 */
[----:B------:R-:W-:Y:S02]  /*0160*/  CS2R R10, SRZ ;  /* 0x00000000000a7805 */ /* 0x000fe4000001ff00 */
[----:B------:R-:W-:Y:S01]  /*0170*/  LEA.HI.X.SX32 R9, R7, R4, 0x1, P1 ;  /* 0x0000000407097211 */ /* 0x000fe200008f0eff */
[----:B--2---:R-:W-:Y:S01]  /*0180*/  IMAD.WIDE R18, R0, 0x2, R18 ;  /* 0x0000000200127825 */ /* 0x004fe200078e0212 */
[C---:B------:R-:W-:Y:S02]  /*0190*/  LEA R20, P3, R8.reuse, UR6, 0x1 ;  /* 0x0000000608147c11 */ /* 0x040fe4000f8608ff */
[----:B------:R-:W-:Y:S02]  /*01a0*/  CS2R R6, SRZ ;  /* 0x0000000000067805 */ /* 0x000fe4000001ff00 */
[----:B------:R-:W-:Y:S01]  /*01b0*/  ISETP.GE.AND P1, PT, R17, UR4, PT ;  /* 0x0000000411007c0c */ /* 0x000fe2000bf26270 */
[----:B----4-:R-:W-:Y:S01]  /*01c0*/  IMAD.WIDE R2, R5, 0x2, R2 ;  /* 0x0000000205027825 */ /* 0x010fe200078e0202 */
[----:B------:R-:W-:-:S02]  /*01d0*/  LEA.HI.X R21, R8, UR7, R9, 0x1, P3 ;  /* 0x0000000708157c11 */ /* 0x000fc400098f0c09 */
[----:B------:R-:W-:Y:S02]  /*01e0*/  CS2R R4, SRZ ;  /* 0x0000000000047805 */ /* 0x000fe4000001ff00 */
[----:B------:R-:W-:Y:S02]  /*01f0*/  ISETP.GT.AND P3, PT, R0, 0xbff, !P1 ;  /* 0x00000bff0000780c */ /* 0x000fe40004f64270 */
[----:B------:R-:W-:Y:S02]  /*0200*/  ISETP.LT.AND P2, PT, R17, UR4, !P0 ;  /* 0x0000000411007c0c */ /* 0x000fe4000c741270 */
[----:B------:R-:W-:Y:S01]  /*0210*/  CS2R R8, SRZ ;  /* 0x0000000000087805 */ /* 0x000fe2000001ff00 */
[----:B------:R-:W-:-:S08]  /*0220*/  ULDC.64 UR4, c[0x0][0x208] ;  /* 0x0000820000047ab9 */ /* 0x000fd00000000a00 */
[----:B------:R-:W2:Y:S04]  /*0230*/  @P3 LDG.E.EL.128 R12, desc[UR4][R18.64+-0x1800] ;  /* 0xffe80004120c3981 */ /* 0x000ea8000c2e1d00 */
[----:B------:R-:W3:Y:S04]  /*0240*/  @P3 LDG.E.EL.128 R8, desc[UR4][R20.64+-0x1800] ;  /* 0xffe8000414083981 */ /* 0x000ee8000c2e1d00 */
[----:B------:R-:W4:Y:S01]  /*0250*/  @P2 LDG.E.EL.128 R4, desc[UR4][R2.64] ;  /* 0x0000000402042981 */ /* 0x000f22000c2e1d00 */
[----:B------:R-:W-:Y:S01]  /*0260*/  BSSY B0, `(.L_x_0) ;  /* 0x000004d000007945 */ /* 0x000fe20003800000 */
[----:B--2---:R-:W-:-:S02]  /*0270*/  SEL R12, R12, RZ, P3 ;  /* 0x000000ff0c0c7207 */ /* 0x004fc40001800000 */
[----:B---3--:R-:W-:Y:S02]  /*0280*/  SEL R8, R8, RZ, P3 ;  /* 0x000000ff08087207 */ /* 0x008fe40001800000 */
[----:B------:R-:W-:Y:S02]  /*0290*/  SHF.L.U32 R24, R12, 0x10, RZ ;  /* 0x000000100c187819 */ /* 0x000fe400000006ff */
[----:B----4-:R-:W-:Y:S02]  /*02a0*/  SEL R2, R5, RZ, P2 ;  /* 0x000000ff05027207 */ /* 0x010fe40001000000 */
[----:B------:R-:W-:-:S05]  /*02b0*/  SHF.L.U32 R5, R8, 0x10, RZ ;  /* 0x0000001008057819 */ /* 0x000fca00000006ff */
[----:B------:R-:W-:-:S04]  /*02c0*/  FADD R24, R5, R24 ;  /* 0x0000001805187221 */ /* 0x000fc80000000000 */
[----:B------:R-:W-:-:S04]  /*02d0*/  FMUL R5, R24, R24 ;  /* 0x0000001818057220 */ /* 0x000fc80000400000 */
[----:B------:R-:W-:Y:S01]  /*02e0*/  FMUL R5, R24, R5 ;  /* 0x0000000518057220 */ /* 0x000fe20000400000 */
[----:B------:R-:W-:-:S03]  /*02f0*/  PRMT R12, R12, 0x7632, R12 ;  /* 0x000076320c0c7816 */ /* 0x000fc6000000000c */
[----:B------:R-:W-:Y:S01]  /*0300*/  FFMA R5, R5, 0.044714998453855514526, R24 ;  /* 0x3d37271305057823 */ /* 0x000fe20000000018 */
[----:B------:R-:W-:-:S03]  /*0310*/  PRMT R8, R8, 0x7632, R8 ;  /* 0x0000763208087816 */ /* 0x000fc60000000008 */
[----:B------:R-:W-:Y:S01]  /*0320*/  FMUL R18, R5, 0.79788458347320556641 ;  /* 0x3f4c422a05127820 */ /* 0x000fe20000400000 */
[----:B------:R-:W-:Y:S02]  /*0330*/  SEL R13, R13, RZ, P3 ;  /* 0x000000ff0d0d7207 */ /* 0x000fe40001800000 */
[----:B------:R-:W-:Y:S02]  /*0340*/  SEL R9, R9, RZ, P3 ;  /* 0x000000ff09097207 */ /* 0x000fe40001800000 */
[----:B------:R-:W-:Y:S01]  /*0350*/  SEL R10, R10, RZ, P3 ;  /* 0x000000ff0a0a7207 */ /* 0x000fe20001800000 */
[----:B------:R-:W-:Y:S01]  /*0360*/  FADD.FTZ R5, |R18|, -RZ ;  /* 0x800000ff12057221 */ /* 0x000fe20000010200 */
[----:B------:R-:W-:Y:S02]  /*0370*/  SHF.L.U32 R12, R12, 0x10, RZ ;  /* 0x000000100c0c7819 */ /* 0x000fe400000006ff */
[----:B------:R-:W-:Y:S02]  /*0380*/  SHF.L.U32 R21, R8, 0x10, RZ ;  /* 0x0000001008157819 */ /* 0x000fe400000006ff */
[----:B------:R-:W-:-:S02]  /*0390*/  SEL R0, R4, RZ, P2 ;  /* 0x000000ff04007207 */ /* 0x000fc40001000000 */
[----:B------:R-:W-:Y:S02]  /*03a0*/  SEL R3, R6, RZ, P2 ;  /* 0x000000ff06037207 */ /* 0x000fe40001000000 */
[----:B------:R-:W-:Y:S02]  /*03b0*/  SEL R4, R7, RZ, P2 ;  /* 0x000000ff07047207 */ /* 0x000fe40001000000 */
[----:B------:R-:W-:Y:S02]  /*03c0*/  SHF.L.U32 R23, R13, 0x10, RZ ;  /* 0x000000100d177819 */ /* 0x000fe400000006ff */
[----:B------:R-:W-:Y:S02]  /*03d0*/  SHF.L.U32 R6, R9, 0x10, RZ ;  /* 0x0000001009067819 */ /* 0x000fe400000006ff */
[----:B------:R-:W-:Y:S01]  /*03e0*/  SHF.L.U32 R7, R10, 0x10, RZ ;  /* 0x000000100a077819 */ /* 0x000fe200000006ff */
[----:B------:R-:W-:Y:S01]  /*03f0*/  FADD R21, R21, R12 ;  /* 0x0000000c15157221 */ /* 0x000fe20000000000 */
[----:B------:R-:W-:-:S02]  /*0400*/  PRMT R13, R13, 0x7632, R13 ;  /* 0x000076320d0d7816 */ /* 0x000fc4000000000d */
[----:B------:R-:W-:Y:S02]  /*0410*/  PRMT R9, R9, 0x7632, R9 ;  /* 0x0000763209097816 */ /* 0x000fe40000000009 */
[----:B------:R-:W-:Y:S02]  /*0420*/  PRMT R10, R10, 0x7632, R10 ;  /* 0x000076320a0a7816 */ /* 0x000fe4000000000a */
[----:B------:R-:W-:Y:S02]  /*0430*/  SEL R14, R14, RZ, P3 ;  /* 0x000000ff0e0e7207 */ /* 0x000fe40001800000 */
[----:B------:R-:W-:Y:S01]  /*0440*/  FSETP.GE.AND P2, PT, R5, 0.60000002384185791016, PT ;  /* 0x3f19999a0500780b */ /* 0x000fe20003f46000 */
[----:B------:R-:W-:Y:S01]  /*0450*/  FADD R23, R6, R23 ;  /* 0x0000001706177221 */ /* 0x000fe20000000000 */
[----:B------:R-:W-:Y:S02]  /*0460*/  SHF.L.U32 R13, R13, 0x10, RZ ;  /* 0x000000100d0d7819 */ /* 0x000fe400000006ff */
[----:B------:R-:W-:-:S02]  /*0470*/  SHF.L.U32 R20, R9, 0x10, RZ ;  /* 0x0000001009147819 */ /* 0x000fc400000006ff */
[----:B------:R-:W-:Y:S01]  /*0480*/  SHF.L.U32 R19, R10, 0x10, RZ ;  /* 0x000000100a137819 */ /* 0x000fe200000006ff */
[----:B------:R-:W-:Y:S01]  /*0490*/  FMUL R10, R21, R21 ;  /* 0x00000015150a7220 */ /* 0x000fe20000400000 */
[C---:B------:R-:W-:Y:S02]  /*04a0*/  SHF.L.U32 R22, R14.reuse, 0x10, RZ ;  /* 0x000000100e167819 */ /* 0x040fe400000006ff */
[----:B------:R-:W-:Y:S01]  /*04b0*/  PRMT R14, R14, 0x7632, R14 ;  /* 0x000076320e0e7816 */ /* 0x000fe2000000000e */
[--C-:B------:R-:W-:Y:S01]  /*04c0*/  FADD R20, R20, R13.reuse ;  /* 0x0000000d14147221 */ /* 0x100fe20000000000 */
[----:B------:R-:W-:Y:S01]  /*04d0*/  SEL R11, R11, RZ, P3 ;  /* 0x000000ff0b0b7207 */ /* 0x000fe20001800000 */
[----:B------:R-:W-:Y:S01]  /*04e0*/  FMUL R12, R23, R23 ;  /* 0x00000017170c7220 */ /* 0x000fe20000400000 */
[----:B------:R-:W-:Y:S01]  /*04f0*/  SEL R15, R15, RZ, P3 ;  /* 0x000000ff0f0f7207 */ /* 0x000fe20001800000 */
[----:B------:R-:W-:Y:S01]  /*0500*/  FMUL R10, R21, R10 ;  /* 0x0000000a150a7220 */ /* 0x000fe20000400000 */
[----:B------:R-:W-:Y:S01]  /*0510*/  SHF.L.U32 R14, R14, 0x10, RZ ;  /* 0x000000100e0e7819 */ /* 0x000fe200000006ff */
[----:B------:R-:W-:Y:S01]  /*0520*/  FADD R22, R7, R22 ;  /* 0x0000001607167221 */ /* 0x000fe20000000000 */
[----:B------:R-:W-:Y:S01]  /*0530*/  PRMT R6, R11, 0x7632, R6 ;  /* 0x000076320b067816 */ /* 0x000fe20000000006 */
[----:B------:R-:W-:Y:S01]  /*0540*/  FMUL R12, R23, R12 ;  /* 0x0000000c170c7220 */ /* 0x000fe20000400000 */
[----:B------:R-:W-:Y:S01]  /*0550*/  SHF.L.U32 R8, R11, 0x10, RZ ;  /* 0x000000100b087819 */ /* 0x000fe200000006ff */
[----:B------:R-:W-:Y:S01]  /*0560*/  FMUL R11, R20, R20 ;  /* 0x00000014140b7220 */ /* 0x000fe20000400000 */
[----:B------:R-:W-:Y:S01]  /*0570*/  PRMT R13, R15, 0x7632, R13 ;  /* 0x000076320f0d7816 */ /* 0x000fe2000000000d */
[----:B------:R-:W-:Y:S01]  /*0580*/  FFMA R10, R10, 0.044714998453855514526, R21 ;  /* 0x3d3727130a0a7823 */ /* 0x000fe20000000015 */
[----:B------:R-:W-:Y:S01]  /*0590*/  FADD R19, R19, R14 ;  /* 0x0000000e13137221 */ /* 0x000fe20000000000 */
[----:B------:R-:W-:Y:S01]  /*05a0*/  SHF.L.U32 R15, R15, 0x10, RZ ;  /* 0x000000100f0f7819 */ /* 0x000fe200000006ff */
[----:B------:R-:W-:Y:S01]  /*05b0*/  FMUL R9, R22, R22 ;  /* 0x0000001616097220 */ /* 0x000fe20000400000 */
[----:B------:R-:W-:Y:S01]  /*05c0*/  SHF.L.U32 R13, R13, 0x10, RZ ;  /* 0x000000100d0d7819 */ /* 0x000fe200000006ff */
[----:B------:R-:W-:Y:S01]  /*05d0*/  FFMA R7, R12, 0.044714998453855514526, R23 ;  /* 0x3d3727130c077823 */ /* 0x000fe20000000017 */
[----:B------:R-:W-:Y:S01]  /*05e0*/  SHF.L.U32 R6, R6, 0x10, RZ ;  /* 0x0000001006067819 */ /* 0x000fe200000006ff */
[----:B------:R-:W-:Y:S01]  /*05f0*/  FMUL R11, R20, R11 ;  /* 0x0000000b140b7220 */ /* 0x000fe20000400000 */
[----:B------:R-:W-:Y:S01]  /*0600*/  FMUL R14, R10, 0.79788458347320556641 ;  /* 0x3f4c422a0a0e7820 */ /* 0x000fe20000400000 */
[----:B------:R-:W-:Y:S06]  /*0610*/  @!P2 BRA `(.L_x_1) ;  /* 0x000000000028a947 */ /* 0x000fec0003800000 */
[C---:B------:R-:W-:Y:S01]  /*0620*/  FMUL R10, R5.reuse, 2.8853900432586669922 ;  /* 0x4038aa3b050a7820 */ /* 0x040fe20000400000 */
[----:B------:R-:W-:Y:S02]  /*0630*/  MOV R25, 0x3f800000 ;  /* 0x3f80000000197802 */ /* 0x000fe40000000f00 */
[----:B------:R-:W-:-:S03]  /*0640*/  FSETP.GE.AND P2, PT, R5, 9.010913848876953125, PT ;  /* 0x41102cb40500780b */ /* 0x000fc60003f46000 */
[----:B------:R-:W1:Y:S02]  /*0650*/  MUFU.EX2 R10, R10 ;  /* 0x0000000a000a7308 */ /* 0x000e640000000800 */
[----:B-1----:R-:W-:-:S06]  /*0660*/  FADD R12, R10, 1 ;  /* 0x3f8000000a0c7421 */ /* 0x002fcc0000000000 */
[----:B------:R-:W1:Y:S02]  /*0670*/  MUFU.RCP R12, R12 ;  /* 0x0000000c000c7308 */ /* 0x000e640000001000 */
[----:B-1----:R-:W-:-:S05]  /*0680*/  FFMA.FTZ R25, R12, -2, R25 ;  /* 0xc00000000c197823 */ /* 0x002fca0000010019 */
[----:B------:R-:W-:-:S04]  /*0690*/  FSEL R25, R25, 1, !P2 ;  /* 0x3f80000019197808 */ /* 0x000fc80005000000 */
[----:B------:R-:W-:Y:S01]  /*06a0*/  LOP3.LUT R18, R25, 0x80000000, R18, 0xf8, !PT ;  /* 0x8000000019127812 */ /* 0x000fe200078ef812 */
[----:B------:R-:W-:Y:S06]  /*06b0*/  BRA `(.L_x_2) ;  /* 0x00000000001c7947 */ /* 0x000fec0003800000 */
.L_x_1:
[----:B------:R-:W-:Y:S01]  /*06c0*/  MOV R5, 0x3c80f082 ;  /* 0x3c80f08200057802 */ /* 0x000fe20000000f00 */
[----:B------:R-:W-:-:S04]  /*06d0*/  FMUL R10, R18, R18 ;  /* 0x00000012120a7220 */ /* 0x000fc80000400000 */
[----:B------:R-:W-:-:S04]  /*06e0*/  FFMA.FTZ R5, R10, R5, -0.052303962409496307373 ;  /* 0xbd563cae0a057423 */ /* 0x000fc80000010005 */
[----:B------:R-:W-:-:S04]  /*06f0*/  FFMA.FTZ R5, R10, R5, 0.1331529766321182251 ;  /* 0x3e0859410a057423 */ /* 0x000fc80000010005 */
[----:B------:R-:W-:-:S04]  /*0700*/  FFMA.FTZ R5, R10, R5, -0.33332768082618713379 ;  /* 0xbeaaa9ed0a057423 */ /* 0x000fc80000010005 */
[----:B------:R-:W-:-:S04]  /*0710*/  FFMA.FTZ R5, R10, R5, RZ ;  /* 0x000000050a057223 */ /* 0x000fc800000100ff */
[----:B------:R-:W-:-:S07]  /*0720*/  FFMA.FTZ R18, R18, R5, R18 ;  /* 0x0000000512127223 */ /* 0x000fce0000010012 */
.L_x_2:
[----:B------:R-:W-:Y:S05]  /*0730*/  BSYNC B0 ;  /* 0x0000000000007941 */ /* 0x000fea0003800000 */
.L_x_0:
[----:B------:R-:W-:Y:S01]  /*0740*/  FADD.FTZ R10, |R14|, -RZ ;  /* 0x800000ff0e0a7221 */ /* 0x000fe20000010200 */
[----:B------:R-:W-:Y:S01]  /*0750*/  BSSY B0, `(.L_x_3) ;  /* 0x0000019000007945 */ /* 0x000fe20003800000 */
[----:B------:R-:W-:Y:S01]  /*0760*/  FADD R15, R8, R15 ;  /* 0x0000000f080f7221 */ /* 0x000fe20000000000 */
[----:B------:R-:W-:Y:S01]  /*0770*/  FMUL R9, R22, R9 ;  /* 0x0000000916097220 */ /* 0x000fe20000400000 */
[----:B------:R-:W-:Y:S01]  /*0780*/  FFMA R11, R11, 0.044714998453855514526, R20 ;  /* 0x3d3727130b0b7823 */ /* 0x000fe20000000014 */
[----:B------:R-:W-:Y:S01]  /*0790*/  FSETP.GE.AND P2, PT, R10, 0.60000002384185791016, PT ;  /* 0x3f19999a0a00780b */ /* 0x000fe20003f46000 */
[----:B------:R-:W-:Y:S01]  /*07a0*/  FMUL R7, R7, 0.79788458347320556641 ;  /* 0x3f4c422a07077820 */ /* 0x000fe20000400000 */
[----:B------:R-:W-:-:S11]  /*07b0*/  FMUL R8, R19, R19 ;  /* 0x0000001313087220 */ /* 0x000fd60000400000 */
[----:B------:R-:W-:Y:S05]  /*07c0*/  @!P2 BRA `(.L_x_4) ;  /* 0x000000000028a947 */ /* 0x000fea0003800000 */
        /* <DEDUP_REMOVED lines=10> */
.L_x_4:
[----:B------:R-:W-:Y:S01]  /*0870*/  HFMA2.MMA R5, -RZ, RZ, 1.125, -9232 ;  /* 0x3c80f082ff057435 */ /* 0x000fe200000001ff */
[----:B------:R-:W-:-:S09]  /*0880*/  FMUL R10, R14, R14 ;  /* 0x0000000e0e0a7220 */ /* 0x000fd20000400000 */
[----:B------:R-:W-:-:S04]  /*0890*/  FFMA.FTZ R5, R10, R5, -0.052303962409496307373 ;  /* 0xbd563cae0a057423 */ /* 0x000fc80000010005 */
[----:B------:R-:W-:-:S04]  /*08a0*/  FFMA.FTZ R5, R10, R5, 0.1331529766321182251 ;  /* 0x3e0859410a057423 */ /* 0x000fc80000010005 */
[----:B------:R-:W-:-:S04]  /*08b0*/  FFMA.FTZ R5, R10, R5, -0.33332768082618713379 ;  /* 0xbeaaa9ed0a057423 */ /* 0x000fc80000010005 */
[----:B------:R-:W-:-:S04]  /*08c0*/  FFMA.FTZ R5, R10, R5, RZ ;  /* 0x000000050a057223 */ /* 0x000fc800000100ff */
[----:B------:R-:W-:-:S07]  /*08d0*/  FFMA.FTZ R14, R14, R5, R14 ;  /* 0x000000050e0e7223 */ /* 0x000fce000001000e */
.L_x_5:
[----:B------:R-:W-:Y:S05]  /*08e0*/  BSYNC B0 ;  /* 0x0000000000007941 */ /* 0x000fea0003800000 */
.L_x_3:
        /* <DEDUP_REMOVED lines=19> */
.L_x_7:
[----:B------:R-:W-:Y:S01]  /*0a20*/  HFMA2.MMA R5, -RZ, RZ, 1.125, -9232 ;  /* 0x3c80f082ff057435 */ /* 0x000fe200000001ff */
[----:B------:R-:W-:-:S09]  /*0a30*/  FMUL R10, R7, R7 ;  /* 0x00000007070a7220 */ /* 0x000fd20000400000 */
[----:B------:R-:W-:-:S04]  /*0a40*/  FFMA.FTZ R5, R10, R5, -0.052303962409496307373 ;  /* 0xbd563cae0a057423 */ /* 0x000fc80000010005 */
[----:B------:R-:W-:-:S04]  /*0a50*/  FFMA.FTZ R5, R10, R5, 0.1331529766321182251 ;  /* 0x3e0859410a057423 */ /* 0x000fc80000010005 */
[----:B------:R-:W-:-:S04]  /*0a60*/  FFMA.FTZ R5, R10, R5, -0.33332768082618713379 ;  /* 0xbeaaa9ed0a057423 */ /* 0x000fc80000010005 */
[----:B------:R-:W-:-:S04]  /*0a70*/  FFMA.FTZ R10, R10, R5, RZ ;  /* 0x000000050a0a7223 */ /* 0x000fc800000100ff */
[----:B------:R-:W-:-:S07]  /*0a80*/  FFMA.FTZ R12, R7, R10, R7 ;  /* 0x0000000a070c7223 */ /* 0x000fce0000010007 */
.L_x_8:
[----:B------:R-:W-:Y:S05]  /*0a90*/  BSYNC B0 ;  /* 0x0000000000007941 */ /* 0x000fea0003800000 */
.L_x_6:
[----:B------:R-:W-:Y:S01]  /*0aa0*/  FADD.FTZ R25, |R11|, -RZ ;  /* 0x800000ff0b197221 */ /* 0x000fe20000010200 */
[----:B------:R-:W-:Y:S01]  /*0ab0*/  BSSY B0, `(.L_x_9) ;  /* 0x0000018000007945 */ /* 0x000fe20003800000 */
[----:B------:R-:W-:Y:S01]  /*0ac0*/  FMUL R6, R15, R6 ;  /* 0x000000060f067220 */ /* 0x000fe20000400000 */
[----:B------:R-:W-:Y:S01]  /*0ad0*/  FFMA R8, R8, 0.044714998453855514526, R19 ;  /* 0x3d37271308087823 */ /* 0x000fe20000000013 */
[----:B------:R-:W-:Y:S01]  /*0ae0*/  FMUL R9, R9, 0.79788458347320556641 ;  /* 0x3f4c422a09097820 */ /* 0x000fe20000400000 */
[----:B------:R-:W-:Y:S01]  /*0af0*/  FSETP.GE.AND P2, PT, R25, 0.60000002384185791016, PT ;  /* 0x3f19999a1900780b */ /* 0x000fe20003f46000 */
[----:B------:R-:W-:-:S12]  /*0b00*/  FMUL R10, R13, R13 ;  /* 0x0000000d0d0a7220 */ /* 0x000fd80000400000 */
        /* <DEDUP_REMOVED lines=11> */
.L_x_10:
[----:B------:R-:W-:Y:S01]  /*0bc0*/  HFMA2.MMA R5, -RZ, RZ, 1.125, -9232 ;  /* 0x3c80f082ff057435 */ /* 0x000fe200000001ff */
[----:B------:R-:W-:-:S09]  /*0bd0*/  FMUL R26, R11, R11 ;  /* 0x0000000b0b1a7220 */ /* 0x000fd20000400000 */
[----:B------:R-:W-:-:S04]  /*0be0*/  FFMA.FTZ R5, R26, R5, -0.052303962409496307373 ;  /* 0xbd563cae1a057423 */ /* 0x000fc80000010005 */
[----:B------:R-:W-:-:S04]  /*0bf0*/  FFMA.FTZ R5, R26, R5, 0.1331529766321182251 ;  /* 0x3e0859411a057423 */ /* 0x000fc80000010005 */
[----:B------:R-:W-:-:S04]  /*0c00*/  FFMA.FTZ R5, R26, R5, -0.33332768082618713379 ;  /* 0xbeaaa9ed1a057423 */ /* 0x000fc80000010005 */
[----:B------:R-:W-:-:S04]  /*0c10*/  FFMA.FTZ R26, R26, R5, RZ ;  /* 0x000000051a1a7223 */ /* 0x000fc800000100ff */
[----:B------:R-:W-:-:S07]  /*0c20*/  FFMA.FTZ R11, R11, R26, R11 ;  /* 0x0000001a0b0b7223 */ /* 0x000fce000001000b */
.L_x_11:
[----:B------:R-:W-:Y:S05]  /*0c30*/  BSYNC B0 ;  /* 0x0000000000007941 */ /* 0x000fea0003800000 */
.L_x_9:
[----:B------:R-:W-:Y:S01]  /*0c40*/  FADD.FTZ R25, |R9|, -RZ ;  /* 0x800000ff09197221 */ /* 0x000fe20000010200 */
[----:B------:R-:W-:Y:S01]  /*0c50*/  BSSY B0, `(.L_x_12) ;  /* 0x0000017000007945 */ /* 0x000fe20003800000 */
[----:B------:R-:W-:Y:S01]  /*0c60*/  FFMA R7, R6, 0.044714998453855514526, R15 ;  /* 0x3d37271306077823 */ /* 0x000fe2000000000f */
[----:B------:R-:W-:Y:S01]  /*0c70*/  FMUL R26, R13, R10 ;  /* 0x0000000a0d1a7220 */ /* 0x000fe20000400000 */
[----:B------:R-:W-:Y:S01]  /*0c80*/  FMUL R6, R8, 0.79788458347320556641 ;  /* 0x3f4c422a08067820 */ /* 0x000fe20000400000 */
[----:B------:R-:W-:-:S13]  /*0c90*/  FSETP.GE.AND P2, PT, R25, 0.60000002384185791016, PT ;  /* 0x3f19999a1900780b */ /* 0x000fda0003f46000 */
        /* <DEDUP_REMOVED lines=11> */
.L_x_13:
[----:B------:R-:W-:Y:S01]  /*0d50*/  HFMA2.MMA R5, -RZ, RZ, 1.125, -9232 ;  /* 0x3c80f082ff057435 */ /* 0x000fe200000001ff */
[----:B------:R-:W-:-:S09]  /*0d60*/  FMUL R8, R9, R9 ;  /* 0x0000000909087220 */ /* 0x000fd20000400000 */
[----:B------:R-:W-:-:S04]  /*0d70*/  FFMA.FTZ R5, R8, R5, -0.052303962409496307373 ;  /* 0xbd563cae08057423 */ /* 0x000fc80000010005 */
[----:B------:R-:W-:-:S04]  /*0d80*/  FFMA.FTZ R5, R8, R5, 0.1331529766321182251 ;  /* 0x3e08594108057423 */ /* 0x000fc80000010005 */
[----:B------:R-:W-:-:S04]  /*0d90*/  FFMA.FTZ R5, R8, R5, -0.33332768082618713379 ;  /* 0xbeaaa9ed08057423 */ /* 0x000fc80000010005 */
[----:B------:R-:W-:-:S04]  /*0da0*/  FFMA.FTZ R8, R8, R5, RZ ;  /* 0x0000000508087223 */ /* 0x000fc800000100ff */
[----:B------:R-:W-:-:S07]  /*0db0*/  FFMA.FTZ R10, R9, R8, R9 ;  /* 0x00000008090a7223 */ /* 0x000fce0000010009 */
.L_x_14:
[----:B------:R-:W-:Y:S05]  /*0dc0*/  BSYNC B0 ;  /* 0x0000000000007941 */ /* 0x000fea0003800000 */
.L_x_12:
[----:B------:R-:W-:Y:S01]  /*0dd0*/  FADD.FTZ R5, |R6|, -RZ ;  /* 0x800000ff06057221 */ /* 0x000fe20000010200 */
[----:B------:R-:W-:Y:S01]  /*0de0*/  BSSY B0, `(.L_x_15) ;  /* 0x000001a000007945 */ /* 0x000fe20003800000 */
[----:B------:R-:W-:Y:S01]  /*0df0*/  FFMA R9, R26, 0.044714998453855514526, R13 ;  /* 0x3d3727131a097823 */ /* 0x000fe2000000000d */
[----:B------:R-:W-:Y:S01]  /*0e00*/  FMUL R8, R7, 0.79788458347320556641 ;  /* 0x3f4c422a07087820 */ /* 0x000fe20000400000 */
[----:B------:R-:W-:Y:S02]  /*0e10*/  PRMT R27, R0, 0x7632, R27 ;  /* 0x00007632001b7816 */ /* 0x000fe4000000001b */
[----:B------:R-:W-:Y:S02]  /*0e20*/  FSETP.GE.AND P2, PT, R5, 0.60000002384185791016, PT ;  /* 0x3f19999a0500780b */ /* 0x000fe40003f46000 */
[----:B------:R-:W-:Y:S02]  /*0e30*/  PRMT R26, R2, 0x7632, R26 ;  /* 0x00007632021a7816 */ /* 0x000fe4000000001a */
[----:B------:R-:W-:-:S02]  /*0e40*/  PRMT R28, R3, 0x7632, R28 ;  /* 0x00007632031c7816 */ /* 0x000fc4000000001c */
[----:B------:R-:W-:-:S07]  /*0e50*/  PRMT R7, R4, 0x7632, R7 ;  /* 0x0000763204077816 */ /* 0x000fce0000000007 */
[----:B------:R-:W-:Y:S05]  /*0e60*/  @!P2 BRA `(.L_x_16) ;  /* 0x000000000028a947 */ /* 0x000fea0003800000 */
[C---:B------:R-:W-:Y:S01]  /*0e70*/  FMUL R25, R5.reuse, 2.8853900432586669922 ;  /* 0x4038aa3b05197820 */ /* 0x040fe20000400000 */
[----:B------:R-:W-:-:S05]  /*0e80*/  FSETP.GE.AND P2, PT, R5, 9.010913848876953125, PT ;  /* 0x41102cb40500780b */ /* 0x000fca0003f46000 */
[----:B------:R-:W1:Y:S02]  /*0e90*/  MUFU.EX2 R25, R25 ;  /* 0x0000001900197308 */ /* 0x000e640000000800 */
[----:B-1----:R-:W-:Y:S01]  /*0ea0*/  FADD R29, R25, 1 ;  /* 0x3f800000191d7421 */ /* 0x002fe20000000000 */
[----:B------:R-:W-:-:S05]  /*0eb0*/  MOV R25, 0x3f800000 ;  /* 0x3f80000000197802 */ /* 0x000fca0000000f00 */
[----:B------:R-:W1:Y:S02]  /*0ec0*/  MUFU.RCP R29, R29 ;  /* 0x0000001d001d7308 */ /* 0x000e640000001000 */
[----:B-1----:R-:W-:-:S05]  /*0ed0*/  FFMA.FTZ R29, R29, -2, R25 ;  /* 0xc00000001d1d7823 */ /* 0x002fca0000010019 */
[----:B------:R-:W-:-:S04]  /*0ee0*/  FSEL R5, R29, 1, !P2 ;  /* 0x3f8000001d057808 */ /* 0x000fc80005000000 */
[----:B------:R-:W-:Y:S01]  /*0ef0*/  LOP3.LUT R6, R5, 0x80000000, R6, 0xf8, !PT ;  /* 0x8000000005067812 */ /* 0x000fe200078ef806 */
[----:B------:R-:W-:Y:S06]  /*0f00*/  BRA `(.L_x_17) ;  /* 0x00000000001c7947 */ /* 0x000fec0003800000 */
.L_x_16:
[----:B------:R-:W-:Y:S01]  /*0f10*/  HFMA2.MMA R5, -RZ, RZ, 1.125, -9232 ;  /* 0x3c80f082ff057435 */ /* 0x000fe200000001ff */
[----:B------:R-:W-:-:S09]  /*0f20*/  FMUL R25, R6, R6 ;  /* 0x0000000606197220 */ /* 0x000fd20000400000 */
[----:B------:R-:W-:-:S04]  /*0f30*/  FFMA.FTZ R5, R25, R5, -0.052303962409496307373 ;  /* 0xbd563cae19057423 */ /* 0x000fc80000010005 */
[----:B------:R-:W-:-:S04]  /*0f40*/  FFMA.FTZ R5, R25, R5, 0.1331529766321182251 ;  /* 0x3e08594119057423 */ /* 0x000fc80000010005 */
[----:B------:R-:W-:-:S04]  /*0f50*/  FFMA.FTZ R5, R25, R5, -0.33332768082618713379 ;  /* 0xbeaaa9ed19057423 */ /* 0x000fc80000010005 */
[----:B------:R-:W-:-:S04]  /*0f60*/  FFMA.FTZ R5, R25, R5, RZ ;  /* 0x0000000519057223 */ /* 0x000fc800000100ff */
[----:B------:R-:W-:-:S07]  /*0f70*/  FFMA.FTZ R6, R6, R5, R6 ;  /* 0x0000000506067223 */ /* 0x000fce0000010006 */
.L_x_17:
[----:B------:R-:W-:Y:S05]  /*0f80*/  BSYNC B0 ;  /* 0x0000000000007941 */ /* 0x000fea0003800000 */
.L_x_15:
[----:B------:R-:W-:Y:S01]  /*0f90*/  FADD.FTZ R5, |R8|, -RZ ;  /* 0x800000ff08057221 */ /* 0x000fe20000010200 */
[----:B------:R-:W-:Y:S01]  /*0fa0*/  SHF.L.U32 R25, R0, 0x10, RZ ;  /* 0x0000001000197819 */ /* 0x000fe200000006ff */
[----:B------:R-:W-:Y:S01]  /*0fb0*/  BSSY B0, `(.L_x_18) ;  /* 0x000001c000007945 */ /* 0x000fe20003800000 */
[----:B------:R-:W-:Y:S01]  /*0fc0*/  SHF.L.U32 R0, R27, 0x10, RZ ;  /* 0x000000101b007819 */ /* 0x000fe200000006ff */
[----:B------:R-:W-:Y:S01]  /*0fd0*/  FMUL R9, R9, 0.79788458347320556641 ;  /* 0x3f4c422a09097820 */ /* 0x000fe20000400000 */
[----:B------:R-:W-:Y:S02]  /*0fe0*/  FSETP.GE.AND P2, PT, R5, 0.60000002384185791016, PT ;  /* 0x3f19999a0500780b */ /* 0x000fe40003f46000 */
[----:B------:R-:W-:Y:S02]  /*0ff0*/  SHF.L.U32 R27, R2, 0x10, RZ ;  /* 0x00000010021b7819 */ /* 0x000fe400000006ff */
[----:B------:R-:W-:Y:S02]  /*1000*/  SHF.L.U32 R2, R26, 0x10, RZ ;  /* 0x000000101a027819 */ /* 0x000fe400000006ff */
[----:B------:R-:W-:-:S02]  /*1010*/  SHF.L.U32 R26, R3, 0x10, RZ ;  /* 0x00000010031a7819 */ /* 0x000fc400000006ff */
[----:B------:R-:W-:Y:S02]  /*1020*/  SHF.L.U32 R3, R28, 0x10, RZ ;  /* 0x000000101c037819 */ /* 0x000fe400000006ff */
[----:B------:R-:W-:Y:S02]  /*1030*/  SHF.L.U32 R4, R4, 0x10, RZ ;  /* 0x0000001004047819 */ /* 0x000fe400000006ff */
[----:B------:R-:W-:Y:S01]  /*1040*/  SHF.L.U32 R7, R7, 0x10, RZ ;  /* 0x0000001007077819 */ /* 0x000fe200000006ff */
[----:B------:R-:W-:Y:S06]  /*1050*/  @!P2 BRA `(.L_x_19) ;  /* 0x000000000028a947 */ /* 0x000fec0003800000 */
[C---:B------:R-:W-:Y:S01]  /*1060*/  FMUL R29, R5.reuse, 2.8853900432586669922 ;  /* 0x4038aa3b051d7820 */ /* 0x040fe20000400000 */
[----:B------:R-:W-:-:S05]  /*1070*/  FSETP.GE.AND P2, PT, R5, 9.010913848876953125, PT ;  /* 0x41102cb40500780b */ /* 0x000fca0003f46000 */
[----:B------:R-:W1:Y:S02]  /*1080*/  MUFU.EX2 R29, R29 ;  /* 0x0000001d001d7308 */ /* 0x000e640000000800 */
[----:B-1----:R-:W-:-:S06]  /*1090*/  FADD R29, R29, 1 ;  /* 0x3f8000001d1d7421 */ /* 0x002fcc0000000000 */
[----:B------:R1:W2:Y:S02]  /*10a0*/  MUFU.RCP R28, R29 ;  /* 0x0000001d001c7308 */ /* 0x0002a40000001000 */
[----:B-1----:R-:W-:-:S05]  /*10b0*/  MOV R29, 0x3f800000 ;  /* 0x3f800000001d7802 */ /* 0x002fca0000000f00 */
[----:B--2---:R-:W-:-:S05]  /*10c0*/  FFMA.FTZ R28, R28, -2, R29 ;  /* 0xc00000001c1c7823 */ /* 0x004fca000001001d */
[----:B------:R-:W-:-:S04]  /*10d0*/  FSEL R5, R28, 1, !P2 ;  /* 0x3f8000001c057808 */ /* 0x000fc80005000000 */
[----:B------:R-:W-:Y:S01]  /*10e0*/  LOP3.LUT R28, R5, 0x80000000, R8, 0xf8, !PT ;  /* 0x80000000051c7812 */ /* 0x000fe200078ef808 */
[----:B------:R-:W-:Y:S06]  /*10f0*/  BRA `(.L_x_20) ;  /* 0x00000000001c7947 */ /* 0x000fec0003800000 */
.L_x_19:
[----:B------:R-:W-:Y:S01]  /*1100*/  HFMA2.MMA R5, -RZ, RZ, 1.125, -9232 ;  /* 0x3c80f082ff057435 */ /* 0x000fe200000001ff */
[----:B------:R-:W-:-:S09]  /*1110*/  FMUL R28, R8, R8 ;  /* 0x00000008081c7220 */ /* 0x000fd20000400000 */
[----:B------:R-:W-:-:S04]  /*1120*/  FFMA.FTZ R5, R28, R5, -0.052303962409496307373 ;  /* 0xbd563cae1c057423 */ /* 0x000fc80000010005 */
[----:B------:R-:W-:-:S04]  /*1130*/  FFMA.FTZ R5, R28, R5, 0.1331529766321182251 ;  /* 0x3e0859411c057423 */ /* 0x000fc80000010005 */
[----:B------:R-:W-:-:S04]  /*1140*/  FFMA.FTZ R5, R28, R5, -0.33332768082618713379 ;  /* 0xbeaaa9ed1c057423 */ /* 0x000fc80000010005 */
[----:B------:R-:W-:-:S04]  /*1150*/  FFMA.FTZ R5, R28, R5, RZ ;  /* 0x000000051c057223 */ /* 0x000fc800000100ff */
[----:B------:R-:W-:-:S07]  /*1160*/  FFMA.FTZ R28, R8, R5, R8 ;  /* 0x00000005081c7223 */ /* 0x000fce0000010008 */
.L_x_20:
[----:B------:R-:W-:Y:S05]  /*1170*/  BSYNC B0 ;  /* 0x0000000000007941 */ /* 0x000fea0003800000 */
.L_x_18:
[----:B------:R-:W-:Y:S01]  /*1180*/  FADD.FTZ R5, |R9|, -RZ ;  /* 0x800000ff09057221 */ /* 0x000fe20000010200 */
[----:B------:R-:W-:Y:S04]  /*1190*/  BSSY B0, `(.L_x_21) ;  /* 0x0000014000007945 */ /* 0x000fe80003800000 */
[----:B------:R-:W-:-:S13]  /*11a0*/  FSETP.GE.AND P2, PT, R5, 0.60000002384185791016, PT ;  /* 0x3f19999a0500780b */ /* 0x000fda0003f46000 */
        /* <DEDUP_REMOVED lines=11> */
.L_x_22:
[----:B------:R-:W-:Y:S01]  /*1260*/  HFMA2.MMA R5, -RZ, RZ, 1.125, -9232 ;  /* 0x3c80f082ff057435 */ /* 0x000fe200000001ff */
[----:B------:R-:W-:-:S09]  /*1270*/  FMUL R8, R9, R9 ;  /* 0x0000000909087220 */ /* 0x000fd20000400000 */
[----:B------:R-:W-:-:S04]  /*1280*/  FFMA.FTZ R5, R8, R5, -0.052303962409496307373 ;  /* 0xbd563cae08057423 */ /* 0x000fc80000010005 */
[----:B------:R-:W-:-:S04]  /*1290*/  FFMA.FTZ R5, R8, R5, 0.1331529766321182251 ;  /* 0x3e08594108057423 */ /* 0x000fc80000010005 */
[----:B------:R-:W-:-:S04]  /*12a0*/  FFMA.FTZ R5, R8, R5, -0.33332768082618713379 ;  /* 0xbeaaa9ed08057423 */ /* 0x000fc80000010005 */
[----:B------:R-:W-:-:S04]  /*12b0*/  FFMA.FTZ R8, R8, R5, RZ ;  /* 0x0000000508087223 */ /* 0x000fc800000100ff */
[----:B------:R-:W-:-:S07]  /*12c0*/  FFMA.FTZ R5, R9, R8, R9 ;  /* 0x0000000809057223 */ /* 0x000fce0000010009 */
.L_x_23:
[----:B------:R-:W-:Y:S05]  /*12d0*/  BSYNC B0 ;  /* 0x0000000000007941 */ /* 0x000fea0003800000 */
.L_x_21:
[----:B------:R-:W-:Y:S01]  /*12e0*/  FADD R9, R18, 1 ;  /* 0x3f80000012097421 */ /* 0x000fe20000000000 */
[----:B------:R-:W-:Y:S01]  /*12f0*/  FMUL R24, R24, 0.5 ;  /* 0x3f00000018187820 */ /* 0x000fe20000400000 */
[----:B------:R-:W-:Y:S01]  /*1300*/  FMUL R20, R20, 0.5 ;  /* 0x3f00000014147820 */ /* 0x000fe20000400000 */
[----:B------:R-:W-:Y:S01]  /*1310*/  FADD R11, R11, 1 ;  /* 0x3f8000000b0b7421 */ /* 0x000fe20000000000 */
[----:B------:R-:W-:Y:S01]  /*1320*/  FMUL R21, R21, 0.5 ;  /* 0x3f00000015157820 */ /* 0x000fe20000400000 */
[----:B------:R-:W-:Y:S01]  /*1330*/  @P0 FMUL R25, R24, R9 ;  /* 0x0000000918190220 */ /* 0x000fe20000400000 */
[----:B------:R-:W-:Y:S01]  /*1340*/  FADD R14, R14, 1 ;  /* 0x3f8000000e0e7421 */ /* 0x000fe20000000000 */
[----:B------:R-:W1:Y:S01]  /*1350*/  LDC.64 R8, c[0x0][0x228] ;  /* 0x00008a00ff087b82 */ /* 0x000e620000000a00 */
[----:B------:R-:W-:Y:S01]  /*1360*/  @P0 FMUL R2, R20, R11 ;  /* 0x0000000b14020220 */ /* 0x000fe20000400000 */
[----:B------:R-:W-:Y:S01]  /*1370*/  FMUL R23, R23, 0.5 ;  /* 0x3f00000017177820 */ /* 0x000fe20000400000 */
[----:B------:R-:W-:Y:S01]  /*1380*/  FADD R12, R12, 1 ;  /* 0x3f8000000c0c7421 */ /* 0x000fe20000000000 */
[----:B------:R-:W-:Y:S01]  /*1390*/  FADD R11, R10, 1 ;  /* 0x3f8000000a0b7421 */ /* 0x000fe20000000000 */
[----:B------:R-:W-:Y:S01]  /*13a0*/  FMUL R13, R13, 0.5 ;  /* 0x3f0000000d0d7820 */ /* 0x000fe20000400000 */
[----:B------:R-:W-:Y:S01]  /*13b0*/  FMUL R15, R15, 0.5 ;  /* 0x3f0000000f0f7820 */ /* 0x000fe20000400000 */
[----:B------:R-:W-:Y:S01]  /*13c0*/  FMUL R19, R19, 0.5 ;  /* 0x3f00000013137820 */ /* 0x000fe20000400000 */
[----:B------:R-:W-:Y:S01]  /*13d0*/  FMUL R22, R22, 0.5 ;  /* 0x3f00000016167820 */ /* 0x000fe20000400000 */
[----:B------:R-:W-:Y:S01]  /*13e0*/  FADD R6, R6, 1 ;  /* 0x3f80000006067421 */ /* 0x000fe20000000000 */
[----:B------:R-:W-:Y:S01]  /*13f0*/  FADD R28, R28, 1 ;  /* 0x3f8000001c1c7421 */ /* 0x000fe20000000000 */
[----:B------:R-:W-:Y:S01]  /*1400*/  FADD R10, R5, 1 ;  /* 0x3f800000050a7421 */ /* 0x000fe20000000000 */
[----:B------:R-:W-:Y:S01]  /*1410*/  @P0 FMUL R0, R21, R14 ;  /* 0x0000000e15000220 */ /* 0x000fe20000400000 */
[----:B------:R-:W-:Y:S01]  /*1420*/  @P0 FMUL R27, R23, R12 ;  /* 0x0000000c171b0220 */ /* 0x000fe20000400000 */
[----:B------:R-:W-:Y:S01]  /*1430*/  @P0 FMUL R26, R22, R11 ;  /* 0x0000000b161a0220 */ /* 0x000fe20000400000 */
[----:B------:R-:W-:Y:S01]  /*1440*/  @P0 FMUL R3, R19, R6 ;  /* 0x0000000613030220 */ /* 0x000fe20000400000 */
[----:B------:R-:W-:Y:S01]  /*1450*/  @P0 FMUL R4, R15, R28 ;  /* 0x0000001c0f040220 */ /* 0x000fe20000400000 */
[----:B------:R-:W-:Y:S01]  /*1460*/  @P0 FMUL R7, R13, R10 ;  /* 0x0000000a0d070220 */ /* 0x000fe20000400000 */
[----:B------:R-:W-:-:S02]  /*1470*/  F2FP.BF16.F32.PACK_AB R24, R0, R25 ;  /* 0x000000190018723e */ /* 0x000fc400000010ff */
[----:B------:R-:W-:Y:S02]  /*1480*/  F2FP.BF16.F32.PACK_AB R25, R2, R27 ;  /* 0x0000001b0219723e */ /* 0x000fe400000010ff */
[----:B------:R-:W-:Y:S01]  /*1490*/  F2FP.BF16.F32.PACK_AB R26, R3, R26 ;  /* 0x0000001a031a723e */ /* 0x000fe200000010ff */
[----:B-1----:R-:W-:Y:S01]  /*14a0*/  IMAD.WIDE R8, R17, 0x2, R8 ;  /* 0x0000000211087825 */ /* 0x002fe200078e0208 */
[----:B------:R-:W-:Y:S01]  /*14b0*/  F2FP.BF16.F32.PACK_AB R27, R7, R4 ;  /* 0x00000004071b723e */ /* 0x000fe200000010ff */
[----:B------:R-:W-:Y:S06]  /*14c0*/  @P1 EXIT ;  /* 0x000000000000194d */ /* 0x000fec0003800000 */
[----:B------:R-:W-:Y:S01]  /*14d0*/  STG.E.128 desc[UR4][R8.64], R24 ;  /* 0x0000001808007986 */ /* 0x000fe2000c101d04 */
[----:B------:R-:W-:Y:S05]  /*14e0*/  EXIT ;  /* 0x000000000000794d */ /* 0x000fea0003800000 */
.L_x_24:
[----:B------:R-:W-:-:S00]  /*14f0*/  BRA `(.L_x_24) ;  /* 0xfffffffc00fc7947 */ /* 0x000fc0000383ffff */
[----:B------:R-:W-:-:S00]  /*1500*/  NOP ;  /* 0x0000000000007918 */ /* 0x000fc00000000000 */
[----:B------:R-:W-:-:S00]  /*1510*/  NOP ;  /* 0x0000000000007918 */ /* 0x000fc00000000000 */
[----:B------:R-:W-:-:S00]  /*1520*/  NOP ;  /* 0x0000000000007918 */ /* 0x000fc00000000000 */
[----:B------:R-:W-:-:S00]  /*1530*/  NOP ;  /* 0x0000000000007918 */ /* 0x000fc00000000000 */
[----:B------:R-:W-:-:S00]  /*1540*/  NOP ;  /* 0x0000000000007918 */ /* 0x000fc00000000000 */
[----:B------:R-:W-:-:S00]  /*1550*/  NOP ;  /* 0x0000000000007918 */ /* 0x000fc00000000000 */
[----:B------:R-:W-:-:S00]  /*1560*/  NOP ;  /* 0x0000000000007918 */ /* 0x000fc00000000000 */
[----:B------:R-:W-:-:S00]  /*1570*/  NOP ;  /* 0x0000000000007918 */ /* 0x000fc00000000000 */
.L_x_25:


//--------------------- .nv.global.init           --------------------------
	.section	.nv.global.init,"aw",@progbits
.nv.global.init:
	.type		_$_str,@object
	.size		_$_str,(.L_0 - _$_str)
_$_str:
        /*0000*/ 	.byte	0x5f, 0x5f, 0x43, 0x55, 0x44, 0x41, 0x5f, 0x46, 0x54, 0x5a, 0x00
.L_0:


//--------------------- .nv.constant0.triton_     --------------------------
	.section	.nv.constant0.triton_,"a",@progbits
	.sectionflags	@""
	.align	4
.nv.constant0.triton_:
	.zero		564
